//
// Generated by NVIDIA NVVM Compiler
//
// Compiler Build ID: CL-36424714
// Cuda compilation tools, release 13.0, V13.0.88
// Based on NVVM 20.0.0
//

.version 9.0
.target sm_100
.address_size 64

	// .globl	_Z14hello_from_gpuv
.extern .func  (.param .b32 func_retval0) vprintf
(
	.param .b64 vprintf_param_0,
	.param .b64 vprintf_param_1
)
;
.global .align 1 .b8 $str[32] = {39, 72, 101, 108, 108, 111, 32, 87, 111, 114, 108, 100, 39, 32, 102, 114, 111, 109, 32, 116, 104, 101, 32, 116, 104, 101, 32, 71, 80, 85, 10};

.visible .entry _Z14hello_from_gpuv()
{
	.reg .b32 	%r<3>;
	.reg .b64 	%rd<3>;

	mov.u64 	%rd1, $str;
	cvta.global.u64 	%rd2, %rd1;
	{ // callseq 0, 0
	.param .b64 param0;
	st.param.b64 	[param0], %rd2;
	.param .b64 param1;
	st.param.b64 	[param1], 0;
	.param .b32 retval0;
	call.uni (retval0), 
	vprintf, 
	(
	param0, 
	param1
	);
	ld.param.b32 	%r1, [retval0];
	} // callseq 0
	ret;

}


// ===== COMPILED SASS (sm_100) =====

	.target	sm_100

	.elftype	@"ET_EXEC"


//--------------------- .note.nv.tkinfo           --------------------------
	.section	.note.nv.tkinfo,"",@"SHT_NOTE"
	.sectionflags	@"SHF_NOTE_NV_TKINFO"
	.tkinfo
        /*0018*/ 	.word	0x00000002
        /*0030*/ 	.string	""
        /*0030*/ 	.string	"ptxas"
        /*0030*/ 	.string	"Cuda compilation tools, release 13.0, V13.0.88"
        /*0030*/ 	.string	"Build cuda_13.0.r13.0/compiler.36424714_0"
        /*0030*/ 	.string	"-arch sm_100 -m 64 "



//--------------------- .note.nv.cuinfo           --------------------------
	.section	.note.nv.cuinfo,"",@"SHT_NOTE"
	.sectionflags	@"SHF_NOTE_NV_CUINFO"
        /*0018*/ 	.short	0x0002
        /*001a*/ 	.short	0x0064
        /*001c*/ 	.short	0x0082
	.zero		2


//--------------------- .nv.info                  --------------------------
	.section	.nv.info,"",@"SHT_CUDA_INFO"
	.align	4


	//----- nvinfo : EIATTR_REGCOUNT
	.align		4
        /*0000*/ 	.byte	0x04, 0x2f
        /*0002*/ 	.short	(.L_2 - .L_1)
	.align		4
.L_1:
        /*0004*/ 	.word	index@(_Z14hello_from_gpuv)
        /*0008*/ 	.word	0x00000018


	//----- nvinfo : EIATTR_FRAME_SIZE
	.align		4
.L_2:
        /*000c*/ 	.byte	0x04, 0x11
        /*000e*/ 	.short	(.L_4 - .L_3)
	.align		4
.L_3:
        /*0010*/ 	.word	index@(_Z14hello_from_gpuv)
        /*0014*/ 	.word	0x00000000


	//----- nvinfo : EIATTR_MIN_STACK_SIZE
	.align		4
.L_4:
        /*0018*/ 	.byte	0x04, 0x12
        /*001a*/ 	.short	(.L_6 - .L_5)
	.align		4
.L_5:
        /*001c*/ 	.word	index@(_Z14hello_from_gpuv)
        /*0020*/ 	.word	0x00000000
.L_6:


//--------------------- .nv.compat                --------------------------
	.section	.nv.compat,"",@"SHT_CUDA_COMPAT_INFO"
	.align	4
        /*0000*/ 	.byte	0x02, 0x09, 0x00, 0x00, 0x02, 0x02, 0x01, 0x00, 0x02, 0x05, 0x05, 0x00, 0x03, 0x07, 0x01, 0x01
        /*0010*/ 	.byte	0x02, 0x03, 0x00, 0x00, 0x02, 0x06, 0x01, 0x00, 0x04, 0x0b, 0x08, 0x00, 0x09, 0x00, 0x00, 0x00
        /*0020*/ 	.byte	0x00, 0x00, 0x00, 0x00


//--------------------- .nv.info._Z14hello_from_gpuv --------------------------
	.section	.nv.info._Z14hello_from_gpuv,"",@"SHT_CUDA_INFO"
	.sectionflags	@""
	.align	4


	//----- nvinfo : EIATTR_CUDA_API_VERSION
	.align		4
        /*0000*/ 	.byte	0x04, 0x37
        /*0002*/ 	.short	(.L_8 - .L_7)
.L_7:
        /*0004*/ 	.word	0x00000082


	//----- nvinfo : EIATTR_SPARSE_MMA_MASK
	.align		4
.L_8:
        /*0008*/ 	.byte	0x03, 0x50
        /*000a*/ 	.short	0x0000


	//----- nvinfo : EIATTR_MAXREG_COUNT
	.align		4
        /*000c*/ 	.byte	0x03, 0x1b
        /*000e*/ 	.short	0x00ff


	//----- nvinfo : EIATTR_EXTERNS
	.align		4
        /*0010*/ 	.byte	0x04, 0x0f
        /*0012*/ 	.short	(.L_10 - .L_9)


	//   ....[0]....
	.align		4
.L_9:
        /*0014*/ 	.word	index@(vprintf)


	//----- nvinfo : EIATTR_MERCURY_ISA_VERSION
	.align		4
.L_10:
        /*0018*/ 	.byte	0x03, 0x5f
        /*001a*/ 	.short	0x0101


	//----- nvinfo : EIATTR_VRC_CTA_INIT_COUNT
	.align		4
        /*001c*/ 	.byte	0x02, 0x4a
	.zero		1
	.zero		1


	//----- nvinfo : EIATTR_SYSCALL_OFFSETS
	.align		4
        /*0020*/ 	.byte	0x04, 0x46
        /*0022*/ 	.short	(.L_12 - .L_11)


	//   ....[0]....
.L_11:
        /*0024*/ 	.word	0x00000080


	//----- nvinfo : EIATTR_EXIT_INSTR_OFFSETS
	.align		4
.L_12:
        /*0028*/ 	.byte	0x04, 0x1c
        /*002a*/ 	.short	(.L_14 - .L_13)


	//   ....[0]....
.L_13:
        /*002c*/ 	.word	0x00000090


	//----- nvinfo : EIATTR_SW_WAR
	.align		4
.L_14:
        /*0030*/ 	.byte	0x04, 0x36
        /*0032*/ 	.short	(.L_16 - .L_15)
.L_15:
        /*0034*/ 	.word	0x00000008
.L_16:


//--------------------- .nv.callgraph             --------------------------
	.section	.nv.callgraph,"",@"SHT_CUDA_CALLGRAPH"
	.align	4
	.sectionentsize	8
	.align		4
        /*0000*/ 	.word	0x00000000
	.align		4
        /*0004*/ 	.word	0xffffffff
	.align		4
        /*0008*/ 	.word	index@(_Z14hello_from_gpuv)
	.align		4
        /*000c*/ 	.word	index@(vprintf)
	.align		4
        /*0010*/ 	.word	0x00000000
	.align		4
        /*0014*/ 	.word	0xfffffffe
	.align		4
        /*0018*/ 	.word	0x00000000
	.align		4
        /*001c*/ 	.word	0xfffffffd
	.align		4
        /*0020*/ 	.word	0x00000000
	.align		4
        /*0024*/ 	.word	0xfffffffc


//--------------------- .nv.constant4             --------------------------
	.section	.nv.constant4,"a",@progbits
	.align	8
	.align		8
.nv.constant4:
        /*0000*/ 	.dword	vprintf
	.align		8
        /*0008*/ 	.dword	$str


//--------------------- .text._Z14hello_from_gpuv --------------------------
	.section	.text._Z14hello_from_gpuv,"ax",@progbits
	.align	128
        .global         _Z14hello_from_gpuv
        .type           _Z14hello_from_gpuv,@function
        .size           _Z14hello_from_gpuv,(.L_x_2 - _Z14hello_from_gpuv)
        .other          _Z14hello_from_gpuv,@"STO_CUDA_ENTRY STV_DEFAULT"
_Z14hello_from_gpuv:
.text._Z14hello_from_gpuv:
[----:B------:R-:W0:Y:S01]  /*0000*/  LDC R1, c[0x0][0x37c] ;  /* 0x0000df00ff017b82 */ /* 0x000e220000000800 */
[----:B------:R-:W-:Y:S01]  /*0010*/  MOV R0, 0x0 ;  /* 0x0000000000007802 */ /* 0x000fe20000000f00 */
[----:B------:R-:W1:Y:S01]  /*0020*/  LDCU.64 UR4, c[0x4][0x8] ;  /* 0x01000100ff0477ac */ /* 0x000e620008000a00 */
[----:B------:R-:W-:-:S05]  /*0030*/  CS2R R6, SRZ ;  /* 0x0000000000067805 */ /* 0x000fca000001ff00 */
[----:B------:R2:W3:Y:S01]  /*0040*/  LDC.64 R2, c[0x4][R0] ;  /* 0x0100000000027b82 */ /* 0x0004e20000000a00 */
[----:B-1----:R-:W-:Y:S02]  /*0050*/  IMAD.U32 R4, RZ, RZ, UR4 ;  /* 0x00000004ff047e24 */ /* 0x002fe4000f8e00ff */
[----:B--2---:R-:W-:-:S07]  /*0060*/  IMAD.U32 R5, RZ, RZ, UR5 ;  /* 0x00000005ff057e24 */ /* 0x004fce000f8e00ff */
[----:B------:R-:W-:-:S07]  /*0070*/  LEPC R20, `(.L_x_0) ;  /* 0x000000001014794e */ /* 0x000fce0000000000 */
[----:B0--3--:R-:W-:Y:S05]  /*0080*/  CALL.ABS.NOINC R2 ;  /* 0x0000000002007343 */ /* 0x009fea0003c00000 */
.L_x_0:
[----:B------:R-:W-:Y:S05]  /*0090*/  EXIT ;  /* 0x000000000000794d */ /* 0x000fea0003800000 */
.L_x_1:
[----:B------:R-:W-:-:S00]  /*00a0*/  BRA `(.L_x_1) ;  /* 0xfffffffc00fc7947 */ /* 0x000fc0000383ffff */
[----:B------:R-:W-:-:S00]  /*00b0*/  NOP ;  /* 0x0000000000007918 */ /* 0x000fc00000000000 */
        /* <DEDUP_REMOVED lines=12> */
.L_x_2:


//--------------------- .nv.global.init           --------------------------
	.section	.nv.global.init,"aw",@progbits
.nv.global.init:
	.type		$str,@object
	.size		$str,(.L_0 - $str)
$str:
        /*0000*/ 	.byte	0x27, 0x48, 0x65, 0x6c, 0x6c, 0x6f, 0x20, 0x57, 0x6f, 0x72, 0x6c, 0x64, 0x27, 0x20, 0x66, 0x72
        /*0010*/ 	.byte	0x6f, 0x6d, 0x20, 0x74, 0x68, 0x65, 0x20, 0x74, 0x68, 0x65, 0x20, 0x47, 0x50, 0x55, 0x0a, 0x00
.L_0:


//--------------------- .nv.shared.reserved.0     --------------------------
	.section	.nv.shared.reserved.0,"aw",@nobits
	.weak		__nv_reservedSMEM_offset_0_alias
	.size		__nv_reservedSMEM_offset_0_alias, 0, 64
	.other		__nv_reservedSMEM_offset_0_alias,@"STO_CUDA_RESERVED_SHARED STV_DEFAULT"
__nv_reservedSMEM_offset_0_alias:
	.zero		0
	.zero		64


//--------------------- .nv.constant0._Z14hello_from_gpuv --------------------------
	.section	.nv.constant0._Z14hello_from_gpuv,"a",@progbits
	.sectionflags	@""
	.align	4
.nv.constant0._Z14hello_from_gpuv:
	.zero		896


//--------------------- SYMBOLS --------------------------

	.type		.nv.reservedSmem.offset0,@object
	.size		.nv.reservedSmem.offset0,0x4
	.type		vprintf,@function
